//
// Generated by NVIDIA NVVM Compiler
//
// Compiler Build ID: CL-36424714
// Cuda compilation tools, release 13.0, V13.0.88
// Based on NVVM 20.0.0
//

.version 9.0
.target sm_100
.address_size 64

	// .globl	downSampling

.visible .entry downSampling(
	.param .u64 .ptr .align 1 downSampling_param_0,
	.param .u64 downSampling_param_1,
	.param .u32 downSampling_param_2,
	.param .u32 downSampling_param_3
)
{
	.reg .pred 	%p<4>;
	.reg .b32 	%r<18>;
	.reg .b32 	%f<25>;
	.reg .b64 	%rd<6>;

	ld.param.u64 	%rd1, [downSampling_param_0];
	ld.param.u64 	%rd2, [downSampling_param_1];
	ld.param.u32 	%r3, [downSampling_param_2];
	ld.param.u32 	%r4, [downSampling_param_3];
	mov.u32 	%r6, %ctaid.x;
	mov.u32 	%r7, %ntid.x;
	mov.u32 	%r8, %tid.x;
	mad.lo.s32 	%r1, %r6, %r7, %r8;
	mov.u32 	%r9, %ctaid.y;
	mov.u32 	%r10, %ntid.y;
	mov.u32 	%r11, %tid.y;
	mad.lo.s32 	%r12, %r9, %r10, %r11;
	setp.ge.s32 	%p1, %r1, %r3;
	setp.ge.s32 	%p2, %r12, %r4;
	or.pred  	%p3, %p1, %p2;
	@%p3 bra 	$L__BB0_2;
	shl.b32 	%r13, %r1, 1;
	cvt.rn.f32.s32 	%f1, %r13;
	shl.b32 	%r14, %r12, 1;
	cvt.rn.f32.u32 	%f2, %r14;
	tex.2d.v4.f32.f32 	{%f3, %f4, %f5, %f6}, [%rd2, {%f1, %f2}];
	fma.rn.f32 	%f7, %f3, 0f3E800000, 0f00000000;
	or.b32  	%r15, %r13, 1;
	cvt.rn.f32.s32 	%f8, %r15;
	tex.2d.v4.f32.f32 	{%f9, %f10, %f11, %f12}, [%rd2, {%f8, %f2}];
	fma.rn.f32 	%f13, %f9, 0f3E800000, %f7;
	or.b32  	%r16, %r14, 1;
	cvt.rn.f32.u32 	%f14, %r16;
	tex.2d.v4.f32.f32 	{%f15, %f16, %f17, %f18}, [%rd2, {%f1, %f14}];
	fma.rn.f32 	%f19, %f15, 0f3E800000, %f13;
	tex.2d.v4.f32.f32 	{%f20, %f21, %f22, %f23}, [%rd2, {%f8, %f14}];
	mad.lo.s32 	%r17, %r3, %r12, %r1;
	cvta.to.global.u64 	%rd3, %rd1;
	fma.rn.f32 	%f24, %f20, 0f3E800000, %f19;
	mul.wide.s32 	%rd4, %r17, 4;
	add.s64 	%rd5, %rd3, %rd4;
	st.global.f32 	[%rd5], %f24;
$L__BB0_2:
	ret;

}
	// .globl	upSampling
.visible .entry upSampling(
	.param .u64 .ptr .align 1 upSampling_param_0,
	.param .u64 upSampling_param_1,
	.param .u32 upSampling_param_2,
	.param .u32 upSampling_param_3
)
{
	.reg .pred 	%p<4>;
	.reg .b32 	%r<18>;
	.reg .b32 	%f<8>;
	.reg .b64 	%rd<6>;

	ld.param.u64 	%rd1, [upSampling_param_0];
	ld.param.u64 	%rd2, [upSampling_param_1];
	ld.param.u32 	%r3, [upSampling_param_2];
	ld.param.u32 	%r4, [upSampling_param_3];
	mov.u32 	%r6, %ctaid.x;
	mov.u32 	%r7, %ntid.x;
	mov.u32 	%r8, %tid.x;
	mad.lo.s32 	%r1, %r6, %r7, %r8;
	mov.u32 	%r9, %ctaid.y;
	mov.u32 	%r10, %ntid.y;
	mov.u32 	%r11, %tid.y;
	mad.lo.s32 	%r12, %r9, %r10, %r11;
	setp.ge.s32 	%p1, %r1, %r3;
	setp.ge.s32 	%p2, %r12, %r4;
	or.pred  	%p3, %p1, %p2;
	@%p3 bra 	$L__BB1_2;
	cvta.to.global.u64 	%rd3, %rd1;
	mad.lo.s32 	%r13, %r3, %r12, %r1;
	shr.u32 	%r14, %r1, 31;
	add.s32 	%r15, %r1, %r14;
	shr.s32 	%r16, %r15, 1;
	cvt.rn.f32.s32 	%f1, %r16;
	shr.u32 	%r17, %r12, 1;
	cvt.rn.f32.u32 	%f2, %r17;
	tex.2d.v4.f32.f32 	{%f3, %f4, %f5, %f6}, [%rd2, {%f1, %f2}];
	add.f32 	%f7, %f3, %f3;
	mul.wide.s32 	%rd4, %r13, 4;
	add.s64 	%rd5, %rd3, %rd4;
	st.global.f32 	[%rd5], %f7;
$L__BB1_2:
	ret;

}


// ===== COMPILED SASS (sm_100) =====

	.target	sm_100

	.elftype	@"ET_EXEC"


//--------------------- .note.nv.tkinfo           --------------------------
	.section	.note.nv.tkinfo,"",@"SHT_NOTE"
	.sectionflags	@"SHF_NOTE_NV_TKINFO"
	.tkinfo
        /*0018*/ 	.word	0x00000002
        /*0030*/ 	.string	""
        /*0030*/ 	.string	"ptxas"
        /*0030*/ 	.string	"Cuda compilation tools, release 13.0, V13.0.88"
        /*0030*/ 	.string	"Build cuda_13.0.r13.0/compiler.36424714_0"
        /*0030*/ 	.string	"-arch sm_100 -m 64 "



//--------------------- .note.nv.cuinfo           --------------------------
	.section	.note.nv.cuinfo,"",@"SHT_NOTE"
	.sectionflags	@"SHF_NOTE_NV_CUINFO"
        /*0018*/ 	.short	0x0002
        /*001a*/ 	.short	0x0064
        /*001c*/ 	.short	0x0082
	.zero		2


//--------------------- .nv.info                  --------------------------
	.section	.nv.info,"",@"SHT_CUDA_INFO"
	.align	4


	//----- nvinfo : EIATTR_REGCOUNT
	.align		4
        /*0000*/ 	.byte	0x04, 0x2f
        /*0002*/ 	.short	(.L_1 - .L_0)
	.align		4
.L_0:
        /*0004*/ 	.word	index@(downSampling)
        /*0008*/ 	.word	0x00000014


	//----- nvinfo : EIATTR_FRAME_SIZE
	.align		4
.L_1:
        /*000c*/ 	.byte	0x04, 0x11
        /*000e*/ 	.short	(.L_3 - .L_2)
	.align		4
.L_2:
        /*0010*/ 	.word	index@(downSampling)
        /*0014*/ 	.word	0x00000000


	//----- nvinfo : EIATTR_REGCOUNT
	.align		4
.L_3:
        /*0018*/ 	.byte	0x04, 0x2f
        /*001a*/ 	.short	(.L_5 - .L_4)
	.align		4
.L_4:
        /*001c*/ 	.word	index@(upSampling)
        /*0020*/ 	.word	0x0000000a


	//----- nvinfo : EIATTR_FRAME_SIZE
	.align		4
.L_5:
        /*0024*/ 	.byte	0x04, 0x11
        /*0026*/ 	.short	(.L_7 - .L_6)
	.align		4
.L_6:
        /*0028*/ 	.word	index@(upSampling)
        /*002c*/ 	.word	0x00000000


	//----- nvinfo : EIATTR_MIN_STACK_SIZE
	.align		4
.L_7:
        /*0030*/ 	.byte	0x04, 0x12
        /*0032*/ 	.short	(.L_9 - .L_8)
	.align		4
.L_8:
        /*0034*/ 	.word	index@(upSampling)
        /*0038*/ 	.word	0x00000000


	//----- nvinfo : EIATTR_MIN_STACK_SIZE
	.align		4
.L_9:
        /*003c*/ 	.byte	0x04, 0x12
        /*003e*/ 	.short	(.L_11 - .L_10)
	.align		4
.L_10:
        /*0040*/ 	.word	index@(downSampling)
        /*0044*/ 	.word	0x00000000
.L_11:


//--------------------- .nv.compat                --------------------------
	.section	.nv.compat,"",@"SHT_CUDA_COMPAT_INFO"
	.align	4
        /*0000*/ 	.byte	0x02, 0x09, 0x00, 0x00, 0x02, 0x02, 0x02, 0x00, 0x02, 0x05, 0x05, 0x00, 0x03, 0x07, 0x01, 0x01
        /*0010*/ 	.byte	0x02, 0x03, 0x00, 0x00, 0x02, 0x06, 0x01, 0x00, 0x04, 0x0b, 0x08, 0x00, 0x09, 0x00, 0x00, 0x00
        /*0020*/ 	.byte	0x00, 0x00, 0x00, 0x00


//--------------------- .nv.info.upSampling       --------------------------
	.section	.nv.info.upSampling,"",@"SHT_CUDA_INFO"
	.sectionflags	@""
	.align	4


	//----- nvinfo : EIATTR_CUDA_API_VERSION
	.align		4
        /*0000*/ 	.byte	0x04, 0x37
        /*0002*/ 	.short	(.L_13 - .L_12)
.L_12:
        /*0004*/ 	.word	0x00000082


	//----- nvinfo : EIATTR_KPARAM_INFO
	.align		4
.L_13:
        /*0008*/ 	.byte	0x04, 0x17
        /*000a*/ 	.short	(.L_15 - .L_14)
.L_14:
        /*000c*/ 	.word	0x00000000
        /*0010*/ 	.short	0x0003
        /*0012*/ 	.short	0x0014
        /*0014*/ 	.byte	0x00, 0xf0, 0x11, 0x00


	//----- nvinfo : EIATTR_KPARAM_INFO
	.align		4
.L_15:
        /*0018*/ 	.byte	0x04, 0x17
        /*001a*/ 	.short	(.L_17 - .L_16)
.L_16:
        /*001c*/ 	.word	0x00000000
        /*0020*/ 	.short	0x0002
        /*0022*/ 	.short	0x0010
        /*0024*/ 	.byte	0x00, 0xf0, 0x11, 0x00


	//----- nvinfo : EIATTR_KPARAM_INFO
	.align		4
.L_17:
        /*0028*/ 	.byte	0x04, 0x17
        /*002a*/ 	.short	(.L_19 - .L_18)
.L_18:
        /*002c*/ 	.word	0x00000000
        /*0030*/ 	.short	0x0001
        /*0032*/ 	.short	0x0008
        /*0034*/ 	.byte	0x00, 0xf0, 0x21, 0x00


	//----- nvinfo : EIATTR_KPARAM_INFO
	.align		4
.L_19:
        /*0038*/ 	.byte	0x04, 0x17
        /*003a*/ 	.short	(.L_21 - .L_20)
.L_20:
        /*003c*/ 	.word	0x00000000
        /*0040*/ 	.short	0x0000
        /*0042*/ 	.short	0x0000
        /*0044*/ 	.byte	0x00, 0xf5, 0x21, 0x00


	//----- nvinfo : EIATTR_SPARSE_MMA_MASK
	.align		4
.L_21:
        /*0048*/ 	.byte	0x03, 0x50
        /*004a*/ 	.short	0x0000


	//----- nvinfo : EIATTR_MAXREG_COUNT
	.align		4
        /*004c*/ 	.byte	0x03, 0x1b
        /*004e*/ 	.short	0x00ff


	//----- nvinfo : EIATTR_MERCURY_ISA_VERSION
	.align		4
        /*0050*/ 	.byte	0x03, 0x5f
        /*0052*/ 	.short	0x0101


	//----- nvinfo : EIATTR_VRC_CTA_INIT_COUNT
	.align		4
        /*0054*/ 	.byte	0x02, 0x4a
	.zero		1
	.zero		1


	//----- nvinfo : EIATTR_EXIT_INSTR_OFFSETS
	.align		4
        /*0058*/ 	.byte	0x04, 0x1c
        /*005a*/ 	.short	(.L_23 - .L_22)


	//   ....[0]....
.L_22:
        /*005c*/ 	.word	0x000000c0


	//   ....[1]....
        /*0060*/ 	.word	0x000001c0


	//----- nvinfo : EIATTR_CBANK_PARAM_SIZE
	.align		4
.L_23:
        /*0064*/ 	.byte	0x03, 0x19
        /*0066*/ 	.short	0x0018


	//----- nvinfo : EIATTR_PARAM_CBANK
	.align		4
        /*0068*/ 	.byte	0x04, 0x0a
        /*006a*/ 	.short	(.L_25 - .L_24)
	.align		4
.L_24:
        /*006c*/ 	.word	index@(.nv.constant0.upSampling)
        /*0070*/ 	.short	0x0380
        /*0072*/ 	.short	0x0018


	//----- nvinfo : EIATTR_SW_WAR
	.align		4
.L_25:
        /*0074*/ 	.byte	0x04, 0x36
        /*0076*/ 	.short	(.L_27 - .L_26)
.L_26:
        /*0078*/ 	.word	0x00000008
.L_27:


//--------------------- .nv.info.downSampling     --------------------------
	.section	.nv.info.downSampling,"",@"SHT_CUDA_INFO"
	.sectionflags	@""
	.align	4


	//----- nvinfo : EIATTR_CUDA_API_VERSION
	.align		4
        /*0000*/ 	.byte	0x04, 0x37
        /*0002*/ 	.short	(.L_29 - .L_28)
.L_28:
        /*0004*/ 	.word	0x00000082


	//----- nvinfo : EIATTR_KPARAM_INFO
	.align		4
.L_29:
        /*0008*/ 	.byte	0x04, 0x17
        /*000a*/ 	.short	(.L_31 - .L_30)
.L_30:
        /*000c*/ 	.word	0x00000000
        /*0010*/ 	.short	0x0003
        /*0012*/ 	.short	0x0014
        /*0014*/ 	.byte	0x00, 0xf0, 0x11, 0x00


	//----- nvinfo : EIATTR_KPARAM_INFO
	.align		4
.L_31:
        /*0018*/ 	.byte	0x04, 0x17
        /*001a*/ 	.short	(.L_33 - .L_32)
.L_32:
        /*001c*/ 	.word	0x00000000
        /*0020*/ 	.short	0x0002
        /*0022*/ 	.short	0x0010
        /*0024*/ 	.byte	0x00, 0xf0, 0x11, 0x00


	//----- nvinfo : EIATTR_KPARAM_INFO
	.align		4
.L_33:
        /*0028*/ 	.byte	0x04, 0x17
        /*002a*/ 	.short	(.L_35 - .L_34)
.L_34:
        /*002c*/ 	.word	0x00000000
        /*0030*/ 	.short	0x0001
        /*0032*/ 	.short	0x0008
        /*0034*/ 	.byte	0x00, 0xf0, 0x21, 0x00


	//----- nvinfo : EIATTR_KPARAM_INFO
	.align		4
.L_35:
        /*0038*/ 	.byte	0x04, 0x17
        /*003a*/ 	.short	(.L_37 - .L_36)
.L_36:
        /*003c*/ 	.word	0x00000000
        /*0040*/ 	.short	0x0000
        /*0042*/ 	.short	0x0000
        /*0044*/ 	.byte	0x00, 0xf5, 0x21, 0x00


	//----- nvinfo : EIATTR_SPARSE_MMA_MASK
	.align		4
.L_37:
        /*0048*/ 	.byte	0x03, 0x50
        /*004a*/ 	.short	0x0000


	//----- nvinfo : EIATTR_MAXREG_COUNT
	.align		4
        /*004c*/ 	.byte	0x03, 0x1b
        /*004e*/ 	.short	0x00ff


	//----- nvinfo : EIATTR_MERCURY_ISA_VERSION
	.align		4
        /*0050*/ 	.byte	0x03, 0x5f
        /*0052*/ 	.short	0x0101


	//----- nvinfo : EIATTR_VRC_CTA_INIT_COUNT
	.align		4
        /*0054*/ 	.byte	0x02, 0x4a
	.zero		1
	.zero		1


	//----- nvinfo : EIATTR_EXIT_INSTR_OFFSETS
	.align		4
        /*0058*/ 	.byte	0x04, 0x1c
        /*005a*/ 	.short	(.L_39 - .L_38)


	//   ....[0]....
.L_38:
        /*005c*/ 	.word	0x000000c0


	//   ....[1]....
        /*0060*/ 	.word	0x000002a0


	//----- nvinfo : EIATTR_CBANK_PARAM_SIZE
	.align		4
.L_39:
        /*0064*/ 	.byte	0x03, 0x19
        /*0066*/ 	.short	0x0018


	//----- nvinfo : EIATTR_PARAM_CBANK
	.align		4
        /*0068*/ 	.byte	0x04, 0x0a
        /*006a*/ 	.short	(.L_41 - .L_40)
	.align		4
.L_40:
        /*006c*/ 	.word	index@(.nv.constant0.downSampling)
        /*0070*/ 	.short	0x0380
        /*0072*/ 	.short	0x0018


	//----- nvinfo : EIATTR_SW_WAR
	.align		4
.L_41:
        /*0074*/ 	.byte	0x04, 0x36
        /*0076*/ 	.short	(.L_43 - .L_42)
.L_42:
        /*0078*/ 	.word	0x00000008
.L_43:


//--------------------- .nv.callgraph             --------------------------
	.section	.nv.callgraph,"",@"SHT_CUDA_CALLGRAPH"
	.align	4
	.sectionentsize	8
	.align		4
        /*0000*/ 	.word	0x00000000
	.align		4
        /*0004*/ 	.word	0xffffffff
	.align		4
        /*0008*/ 	.word	0x00000000
	.align		4
        /*000c*/ 	.word	0xfffffffe
	.align		4
        /*0010*/ 	.word	0x00000000
	.align		4
        /*0014*/ 	.word	0xfffffffd
	.align		4
        /*0018*/ 	.word	0x00000000
	.align		4
        /*001c*/ 	.word	0xfffffffc


//--------------------- .text.upSampling          --------------------------
	.section	.text.upSampling,"ax",@progbits
	.align	128
        .global         upSampling
        .type           upSampling,@function
        .size           upSampling,(.L_x_2 - upSampling)
        .other          upSampling,@"STO_CUDA_ENTRY STV_DEFAULT"
upSampling:
.text.upSampling:
[----:B------:R-:W-:Y:S01]  /*0000*/  LDC R1, c[0x0][0x37c] ;  /* 0x0000df00ff017b82 */ /* 0x000fe20000000800 */
[----:B------:R-:W0:Y:S07]  /*0010*/  S2R R2, SR_TID.Y ;  /* 0x0000000000027919 */ /* 0x000e2e0000002200 */
[----:B------:R-:W1:Y:S01]  /*0020*/  LDC R0, c[0x0][0x360] ;  /* 0x0000d800ff007b82 */ /* 0x000e620000000800 */
[----:B------:R-:W2:Y:S01]  /*0030*/  LDCU.64 UR6, c[0x0][0x390] ;  /* 0x00007200ff0677ac */ /* 0x000ea20008000a00 */
[----:B------:R-:W1:Y:S06]  /*0040*/  S2R R3, SR_TID.X ;  /* 0x0000000000037919 */ /* 0x000e6c0000002100 */
[----:B------:R-:W0:Y:S08]  /*0050*/  S2UR UR5, SR_CTAID.Y ;  /* 0x00000000000579c3 */ /* 0x000e300000002600 */
[----:B------:R-:W0:Y:S08]  /*0060*/  LDC R5, c[0x0][0x364] ;  /* 0x0000d900ff057b82 */ /* 0x000e300000000800 */
[----:B------:R-:W1:Y:S01]  /*0070*/  S2UR UR4, SR_CTAID.X ;  /* 0x00000000000479c3 */ /* 0x000e620000002500 */
[----:B0-----:R-:W-:-:S05]  /*0080*/  IMAD R5, R5, UR5, R2 ;  /* 0x0000000505057c24 */ /* 0x001fca000f8e0202 */
[----:B--2---:R-:W-:Y:S01]  /*0090*/  ISETP.GE.AND P0, PT, R5, UR7, PT ;  /* 0x0000000705007c0c */ /* 0x004fe2000bf06270 */
[----:B-1----:R-:W-:-:S05]  /*00a0*/  IMAD R0, R0, UR4, R3 ;  /* 0x0000000400007c24 */ /* 0x002fca000f8e0203 */
[----:B------:R-:W-:-:S13]  /*00b0*/  ISETP.GE.OR P0, PT, R0, UR6, P0 ;  /* 0x0000000600007c0c */ /* 0x000fda0008706670 */
[----:B------:R-:W-:Y:S05]  /*00c0*/  @P0 EXIT ;  /* 0x000000000000094d */ /* 0x000fea0003800000 */
[----:B------:R-:W0:Y:S01]  /*00d0*/  LDCU UR4, c[0x0][0x388] ;  /* 0x00007100ff0477ac */ /* 0x000e220008000800 */
[----:B------:R-:W-:Y:S01]  /*00e0*/  LEA.HI R2, R0, R0, RZ, 0x1 ;  /* 0x0000000000027211 */ /* 0x000fe200078f08ff */
[----:B------:R-:W-:Y:S01]  /*00f0*/  IMAD.MOV.U32 R4, RZ, RZ, -0x3e000000 ;  /* 0xc2000000ff047424 */ /* 0x000fe200078e00ff */
[----:B------:R-:W-:Y:S01]  /*0100*/  SHF.R.U32.HI R7, RZ, 0x1, R5 ;  /* 0x00000001ff077819 */ /* 0x000fe20000011605 */
[----:B------:R-:W-:Y:S01]  /*0110*/  UMOV UR5, URZ ;  /* 0x000000ff00057c82 */ /* 0x000fe20008000000 */
[----:B------:R-:W-:Y:S02]  /*0120*/  SHF.R.S32.HI R2, RZ, 0x1, R2 ;  /* 0x00000001ff027819 */ /* 0x000fe40000011402 */
[----:B------:R-:W-:Y:S02]  /*0130*/  I2FP.F32.U32 R7, R7 ;  /* 0x0000000700077245 */ /* 0x000fe40000201000 */
[----:B------:R-:W-:-:S06]  /*0140*/  I2FP.F32.S32 R6, R2 ;  /* 0x0000000200067245 */ /* 0x000fcc0000201400 */
[----:B0-----:R0:W5:Y:S01]  /*0150*/  TEX.LL RZ, R6, R6, R4, UR4, 2D, 0x1 ;  /* 0x28ff040406067f60 */ /* 0x00116200089e01ff */
[----:B------:R-:W1:Y:S01]  /*0160*/  LDC.64 R2, c[0x0][0x380] ;  /* 0x0000e000ff027b82 */ /* 0x000e620000000a00 */
[----:B------:R-:W-:Y:S01]  /*0170*/  IMAD R5, R5, UR6, R0 ;  /* 0x0000000605057c24 */ /* 0x000fe2000f8e0200 */
[----:B0-----:R-:W0:Y:S03]  /*0180*/  LDCU.64 UR4, c[0x0][0x358] ;  /* 0x00006b00ff0477ac */ /* 0x001e260008000a00 */
[----:B-1----:R-:W-:-:S04]  /*0190*/  IMAD.WIDE R2, R5, 0x4, R2 ;  /* 0x0000000405027825 */ /* 0x002fc800078e0202 */
[----:B-----5:R-:W-:-:S05]  /*01a0*/  FADD R5, R6, R6 ;  /* 0x0000000606057221 */ /* 0x020fca0000000000 */
[----:B0-----:R-:W-:Y:S01]  /*01b0*/  STG.E desc[UR4][R2.64], R5 ;  /* 0x0000000502007986 */ /* 0x001fe2000c101904 */
[----:B------:R-:W-:Y:S05]  /*01c0*/  EXIT ;  /* 0x000000000000794d */ /* 0x000fea0003800000 */
.L_x_0:
[----:B------:R-:W-:-:S00]  /*01d0*/  BRA `(.L_x_0) ;  /* 0xfffffffc00fc7947 */ /* 0x000fc0000383ffff */
[----:B------:R-:W-:-:S00]  /*01e0*/  NOP ;  /* 0x0000000000007918 */ /* 0x000fc00000000000 */
        /* <DEDUP_REMOVED lines=9> */
.L_x_2:


//--------------------- .text.downSampling        --------------------------
	.section	.text.downSampling,"ax",@progbits
	.align	128
        .global         downSampling
        .type           downSampling,@function
        .size           downSampling,(.L_x_3 - downSampling)
        .other          downSampling,@"STO_CUDA_ENTRY STV_DEFAULT"
downSampling:
.text.downSampling:
        /* <DEDUP_REMOVED lines=14> */
[----:B------:R-:W-:Y:S01]  /*00e0*/  SHF.L.U32 R7, R5, 0x1, RZ ;  /* 0x0000000105077819 */ /* 0x000fe200000006ff */
[----:B------:R-:W-:Y:S01]  /*00f0*/  IMAD.MOV.U32 R10, RZ, RZ, -0x3e000000 ;  /* 0xc2000000ff0a7424 */ /* 0x000fe200078e00ff */
[----:B------:R-:W-:Y:S01]  /*0100*/  SHF.L.U32 R0, R4, 0x1, RZ ;  /* 0x0000000104007819 */ /* 0x000fe200000006ff */
[----:B------:R-:W-:Y:S02]  /*0110*/  UMOV UR5, URZ ;  /* 0x000000ff00057c82 */ /* 0x000fe40008000000 */
[----:B------:R-:W-:Y:S01]  /*0120*/  VIADD R3, R7, 0x1 ;  /* 0x0000000107037836 */ /* 0x000fe20000000000 */
[----:B------:R-:W-:Y:S02]  /*0130*/  I2FP.F32.U32 R7, R7 ;  /* 0x0000000700077245 */ /* 0x000fe40000201000 */
[----:B------:R-:W-:Y:S02]  /*0140*/  IADD3 R2, PT, PT, R0, 0x1, RZ ;  /* 0x0000000100027810 */ /* 0x000fe40007ffe0ff */
[----:B------:R-:W-:-:S02]  /*0150*/  I2FP.F32.S32 R6, R0 ;  /* 0x0000000000067245 */ /* 0x000fc40000201400 */
[----:B------:R-:W-:Y:S02]  /*0160*/  MOV R9, R7 ;  /* 0x0000000700097202 */ /* 0x000fe40000000f00 */
[----:B------:R-:W-:Y:S01]  /*0170*/  I2FP.F32.S32 R8, R2 ;  /* 0x0000000200087245 */ /* 0x000fe20000201400 */
[----:B------:R-:W-:Y:S01]  /*0180*/  IMAD.MOV.U32 R14, RZ, RZ, R6 ;  /* 0x000000ffff0e7224 */ /* 0x000fe200078e0006 */
[----:B------:R-:W-:Y:S01]  /*0190*/  I2FP.F32.U32 R15, R3 ;  /* 0x00000003000f7245 */ /* 0x000fe20000201000 */
[----:B0-----:R-:W5:Y:S01]  /*01a0*/  TEX.LL RZ, R0, R6, R10, UR4, 2D, 0x1 ;  /* 0x28ff040a06007f60 */ /* 0x001f6200089e01ff */
[----:B------:R-:W5:Y:S01]  /*01b0*/  TEX.LL RZ, R9, R8, R10, UR4, 2D, 0x1 ;  /* 0x28ff040a08097f60 */ /* 0x000f6200089e01ff */
[----:B------:R-:W-:Y:S01]  /*01c0*/  MOV R16, R8 ;  /* 0x0000000800107202 */ /* 0x000fe20000000f00 */
[----:B------:R-:W5:Y:S01]  /*01d0*/  TEX.LL RZ, R11, R14, R10, UR4, 2D, 0x1 ;  /* 0x28ff040a0e0b7f60 */ /* 0x000f6200089e01ff */
[----:B------:R-:W-:-:S04]  /*01e0*/  MOV R17, R15 ;  /* 0x0000000f00117202 */ /* 0x000fc80000000f00 */
[----:B------:R0:W5:Y:S01]  /*01f0*/  TEX.LL RZ, R13, R16, R10, UR4, 2D, 0x1 ;  /* 0x28ff040a100d7f60 */ /* 0x00016200089e01ff */
[----:B------:R-:W1:Y:S01]  /*0200*/  LDC.64 R2, c[0x0][0x380] ;  /* 0x0000e000ff027b82 */ /* 0x000e620000000a00 */
[----:B------:R-:W-:Y:S01]  /*0210*/  IMAD R5, R5, UR6, R4 ;  /* 0x0000000605057c24 */ /* 0x000fe2000f8e0204 */
[----:B0-----:R-:W0:Y:S03]  /*0220*/  LDCU.64 UR4, c[0x0][0x358] ;  /* 0x00006b00ff0477ac */ /* 0x001e260008000a00 */
[----:B-1----:R-:W-:Y:S01]  /*0230*/  IMAD.WIDE R2, R5, 0x4, R2 ;  /* 0x0000000405027825 */ /* 0x002fe200078e0202 */
[----:B------:R-:W-:-:S04]  /*0240*/  DEPBAR.LE SB5, 0x1 ;  /* 0x0000d0400000791a */ /* 0x000fc80000000000 */
[----:B------:R-:W-:-:S04]  /*0250*/  FFMA R0, R0, 0.25, RZ ;  /* 0x3e80000000007823 */ /* 0x000fc800000000ff */
[----:B------:R-:W-:-:S04]  /*0260*/  FFMA R0, R9, 0.25, R0 ;  /* 0x3e80000009007823 */ /* 0x000fc80000000000 */
[----:B------:R-:W-:-:S04]  /*0270*/  FFMA R0, R11, 0.25, R0 ;  /* 0x3e8000000b007823 */ /* 0x000fc80000000000 */
[----:B-----5:R-:W-:-:S05]  /*0280*/  FFMA R13, R13, 0.25, R0 ;  /* 0x3e8000000d0d7823 */ /* 0x020fca0000000000 */
[----:B0-----:R-:W-:Y:S01]  /*0290*/  STG.E desc[UR4][R2.64], R13 ;  /* 0x0000000d02007986 */ /* 0x001fe2000c101904 */
[----:B------:R-:W-:Y:S05]  /*02a0*/  EXIT ;  /* 0x000000000000794d */ /* 0x000fea0003800000 */
.L_x_1:
        /* <DEDUP_REMOVED lines=13> */
.L_x_3:


//--------------------- .nv.shared.reserved.0     --------------------------
	.section	.nv.shared.reserved.0,"aw",@nobits
	.weak		__nv_reservedSMEM_offset_0_alias
	.size		__nv_reservedSMEM_offset_0_alias, 0, 64
	.other		__nv_reservedSMEM_offset_0_alias,@"STO_CUDA_RESERVED_SHARED STV_DEFAULT"
__nv_reservedSMEM_offset_0_alias:
	.zero		0
	.zero		64


//--------------------- .nv.constant0.upSampling  --------------------------
	.section	.nv.constant0.upSampling,"a",@progbits
	.sectionflags	@""
	.align	4
.nv.constant0.upSampling:
	.zero		920


//--------------------- .nv.constant0.downSampling --------------------------
	.section	.nv.constant0.downSampling,"a",@progbits
	.sectionflags	@""
	.align	4
.nv.constant0.downSampling:
	.zero		920


//--------------------- SYMBOLS --------------------------

	.type		.nv.reservedSmem.offset0,@object
	.size		.nv.reservedSmem.offset0,0x4
